//
// Generated by NVIDIA NVVM Compiler
//
// Compiler Build ID: CL-36424714
// Cuda compilation tools, release 13.0, V13.0.88
// Based on NVVM 20.0.0
//

.version 9.0
.target sm_100
.address_size 64

	// .globl	_Z14stencil_globalPKfPfiff

.visible .entry _Z14stencil_globalPKfPfiff(
	.param .u64 .ptr .align 1 _Z14stencil_globalPKfPfiff_param_0,
	.param .u64 .ptr .align 1 _Z14stencil_globalPKfPfiff_param_1,
	.param .u32 _Z14stencil_globalPKfPfiff_param_2,
	.param .f32 _Z14stencil_globalPKfPfiff_param_3,
	.param .f32 _Z14stencil_globalPKfPfiff_param_4
)
{
	.reg .pred 	%p<6>;
	.reg .b32 	%r<9>;
	.reg .b32 	%f<9>;
	.reg .b64 	%rd<12>;

	ld.param.u64 	%rd3, [_Z14stencil_globalPKfPfiff_param_0];
	ld.param.u64 	%rd4, [_Z14stencil_globalPKfPfiff_param_1];
	ld.param.u32 	%r3, [_Z14stencil_globalPKfPfiff_param_2];
	ld.param.f32 	%f1, [_Z14stencil_globalPKfPfiff_param_3];
	ld.param.f32 	%f2, [_Z14stencil_globalPKfPfiff_param_4];
	cvta.to.global.u64 	%rd1, %rd4;
	mov.u32 	%r4, %ntid.x;
	mov.u32 	%r5, %ctaid.x;
	mov.u32 	%r6, %tid.x;
	mad.lo.s32 	%r1, %r4, %r5, %r6;
	mul.wide.s32 	%rd5, %r1, 4;
	add.s64 	%rd2, %rd1, %rd5;
	mov.b32 	%r7, 0;
	st.global.u32 	[%rd2], %r7;
	setp.ne.s32 	%p1, %r1, 0;
	@%p1 bra 	$L__BB0_2;
	st.global.f32 	[%rd1], %f1;
$L__BB0_2:
	add.s32 	%r2, %r3, -1;
	setp.ne.s32 	%p2, %r1, %r2;
	@%p2 bra 	$L__BB0_4;
	st.global.f32 	[%rd2], %f2;
$L__BB0_4:
	bar.sync 	0;
	setp.lt.s32 	%p3, %r1, 1;
	setp.ge.s32 	%p4, %r1, %r2;
	or.pred  	%p5, %p3, %p4;
	@%p5 bra 	$L__BB0_6;
	cvta.to.global.u64 	%rd6, %rd3;
	mul.wide.u32 	%rd7, %r1, 4;
	add.s64 	%rd8, %rd6, %rd7;
	ld.global.f32 	%f3, [%rd8];
	add.f32 	%f4, %f3, %f3;
	add.s32 	%r8, %r1, -1;
	mul.wide.u32 	%rd9, %r8, 4;
	add.s64 	%rd10, %rd6, %rd9;
	ld.global.f32 	%f5, [%rd10];
	sub.f32 	%f6, %f4, %f5;
	ld.global.f32 	%f7, [%rd8+4];
	sub.f32 	%f8, %f6, %f7;
	add.s64 	%rd11, %rd1, %rd7;
	st.global.f32 	[%rd11], %f8;
$L__BB0_6:
	ret;

}


// ===== COMPILED SASS (sm_100) =====

	.target	sm_100

	.elftype	@"ET_EXEC"


//--------------------- .note.nv.tkinfo           --------------------------
	.section	.note.nv.tkinfo,"",@"SHT_NOTE"
	.sectionflags	@"SHF_NOTE_NV_TKINFO"
	.tkinfo
        /*0018*/ 	.word	0x00000002
        /*0030*/ 	.string	""
        /*0030*/ 	.string	"ptxas"
        /*0030*/ 	.string	"Cuda compilation tools, release 13.0, V13.0.88"
        /*0030*/ 	.string	"Build cuda_13.0.r13.0/compiler.36424714_0"
        /*0030*/ 	.string	"-arch sm_100 -m 64 "



//--------------------- .note.nv.cuinfo           --------------------------
	.section	.note.nv.cuinfo,"",@"SHT_NOTE"
	.sectionflags	@"SHF_NOTE_NV_CUINFO"
        /*0018*/ 	.short	0x0002
        /*001a*/ 	.short	0x0064
        /*001c*/ 	.short	0x0082
	.zero		2


//--------------------- .nv.info                  --------------------------
	.section	.nv.info,"",@"SHT_CUDA_INFO"
	.align	4


	//----- nvinfo : EIATTR_REGCOUNT
	.align		4
        /*0000*/ 	.byte	0x04, 0x2f
        /*0002*/ 	.short	(.L_1 - .L_0)
	.align		4
.L_0:
        /*0004*/ 	.word	index@(_Z14stencil_globalPKfPfiff)
        /*0008*/ 	.word	0x00000010


	//----- nvinfo : EIATTR_FRAME_SIZE
	.align		4
.L_1:
        /*000c*/ 	.byte	0x04, 0x11
        /*000e*/ 	.short	(.L_3 - .L_2)
	.align		4
.L_2:
        /*0010*/ 	.word	index@(_Z14stencil_globalPKfPfiff)
        /*0014*/ 	.word	0x00000000


	//----- nvinfo : EIATTR_MIN_STACK_SIZE
	.align		4
.L_3:
        /*0018*/ 	.byte	0x04, 0x12
        /*001a*/ 	.short	(.L_5 - .L_4)
	.align		4
.L_4:
        /*001c*/ 	.word	index@(_Z14stencil_globalPKfPfiff)
        /*0020*/ 	.word	0x00000000
.L_5:


//--------------------- .nv.compat                --------------------------
	.section	.nv.compat,"",@"SHT_CUDA_COMPAT_INFO"
	.align	4
        /*0000*/ 	.byte	0x02, 0x09, 0x00, 0x00, 0x02, 0x02, 0x01, 0x00, 0x02, 0x05, 0x05, 0x00, 0x03, 0x07, 0x01, 0x01
        /*0010*/ 	.byte	0x02, 0x03, 0x00, 0x00, 0x02, 0x06, 0x01, 0x00, 0x04, 0x0b, 0x08, 0x00, 0x09, 0x00, 0x00, 0x00
        /*0020*/ 	.byte	0x00, 0x00, 0x00, 0x00


//--------------------- .nv.info._Z14stencil_globalPKfPfiff --------------------------
	.section	.nv.info._Z14stencil_globalPKfPfiff,"",@"SHT_CUDA_INFO"
	.sectionflags	@""
	.align	4


	//----- nvinfo : EIATTR_CUDA_API_VERSION
	.align		4
        /*0000*/ 	.byte	0x04, 0x37
        /*0002*/ 	.short	(.L_7 - .L_6)
.L_6:
        /*0004*/ 	.word	0x00000082


	//----- nvinfo : EIATTR_KPARAM_INFO
	.align		4
.L_7:
        /*0008*/ 	.byte	0x04, 0x17
        /*000a*/ 	.short	(.L_9 - .L_8)
.L_8:
        /*000c*/ 	.word	0x00000000
        /*0010*/ 	.short	0x0004
        /*0012*/ 	.short	0x0018
        /*0014*/ 	.byte	0x00, 0xf0, 0x11, 0x00


	//----- nvinfo : EIATTR_KPARAM_INFO
	.align		4
.L_9:
        /*0018*/ 	.byte	0x04, 0x17
        /*001a*/ 	.short	(.L_11 - .L_10)
.L_10:
        /*001c*/ 	.word	0x00000000
        /*0020*/ 	.short	0x0003
        /*0022*/ 	.short	0x0014
        /*0024*/ 	.byte	0x00, 0xf0, 0x11, 0x00


	//----- nvinfo : EIATTR_KPARAM_INFO
	.align		4
.L_11:
        /*0028*/ 	.byte	0x04, 0x17
        /*002a*/ 	.short	(.L_13 - .L_12)
.L_12:
        /*002c*/ 	.word	0x00000000
        /*0030*/ 	.short	0x0002
        /*0032*/ 	.short	0x0010
        /*0034*/ 	.byte	0x00, 0xf0, 0x11, 0x00


	//----- nvinfo : EIATTR_KPARAM_INFO
	.align		4
.L_13:
        /*0038*/ 	.byte	0x04, 0x17
        /*003a*/ 	.short	(.L_15 - .L_14)
.L_14:
        /*003c*/ 	.word	0x00000000
        /*0040*/ 	.short	0x0001
        /*0042*/ 	.short	0x0008
        /*0044*/ 	.byte	0x00, 0xf5, 0x21, 0x00


	//----- nvinfo : EIATTR_KPARAM_INFO
	.align		4
.L_15:
        /*0048*/ 	.byte	0x04, 0x17
        /*004a*/ 	.short	(.L_17 - .L_16)
.L_16:
        /*004c*/ 	.word	0x00000000
        /*0050*/ 	.short	0x0000
        /*0052*/ 	.short	0x0000
        /*0054*/ 	.byte	0x00, 0xf5, 0x21, 0x00


	//----- nvinfo : EIATTR_SPARSE_MMA_MASK
	.align		4
.L_17:
        /*0058*/ 	.byte	0x03, 0x50
        /*005a*/ 	.short	0x0000


	//----- nvinfo : EIATTR_MAXREG_COUNT
	.align		4
        /*005c*/ 	.byte	0x03, 0x1b
        /*005e*/ 	.short	0x00ff


	//----- nvinfo : EIATTR_NUM_BARRIERS
	.align		4
        /*0060*/ 	.byte	0x02, 0x4c
        /*0062*/ 	.byte	0x01
	.zero		1


	//----- nvinfo : EIATTR_MERCURY_ISA_VERSION
	.align		4
        /*0064*/ 	.byte	0x03, 0x5f
        /*0066*/ 	.short	0x0101


	//----- nvinfo : EIATTR_VRC_CTA_INIT_COUNT
	.align		4
        /*0068*/ 	.byte	0x02, 0x4a
	.zero		1
	.zero		1


	//----- nvinfo : EIATTR_EXIT_INSTR_OFFSETS
	.align		4
        /*006c*/ 	.byte	0x04, 0x1c
        /*006e*/ 	.short	(.L_19 - .L_18)


	//   ....[0]....
.L_18:
        /*0070*/ 	.word	0x00000150


	//   ....[1]....
        /*0074*/ 	.word	0x00000220


	//----- nvinfo : EIATTR_CBANK_PARAM_SIZE
	.align		4
.L_19:
        /*0078*/ 	.byte	0x03, 0x19
        /*007a*/ 	.short	0x001c


	//----- nvinfo : EIATTR_PARAM_CBANK
	.align		4
        /*007c*/ 	.byte	0x04, 0x0a
        /*007e*/ 	.short	(.L_21 - .L_20)
	.align		4
.L_20:
        /*0080*/ 	.word	index@(.nv.constant0._Z14stencil_globalPKfPfiff)
        /*0084*/ 	.short	0x0380
        /*0086*/ 	.short	0x001c


	//----- nvinfo : EIATTR_SW_WAR
	.align		4
.L_21:
        /*0088*/ 	.byte	0x04, 0x36
        /*008a*/ 	.short	(.L_23 - .L_22)
.L_22:
        /*008c*/ 	.word	0x00000008
.L_23:


//--------------------- .nv.callgraph             --------------------------
	.section	.nv.callgraph,"",@"SHT_CUDA_CALLGRAPH"
	.align	4
	.sectionentsize	8
	.align		4
        /*0000*/ 	.word	0x00000000
	.align		4
        /*0004*/ 	.word	0xffffffff
	.align		4
        /*0008*/ 	.word	0x00000000
	.align		4
        /*000c*/ 	.word	0xfffffffe
	.align		4
        /*0010*/ 	.word	0x00000000
	.align		4
        /*0014*/ 	.word	0xfffffffd
	.align		4
        /*0018*/ 	.word	0x00000000
	.align		4
        /*001c*/ 	.word	0xfffffffc


//--------------------- .text._Z14stencil_globalPKfPfiff --------------------------
	.section	.text._Z14stencil_globalPKfPfiff,"ax",@progbits
	.align	128
        .global         _Z14stencil_globalPKfPfiff
        .type           _Z14stencil_globalPKfPfiff,@function
        .size           _Z14stencil_globalPKfPfiff,(.L_x_1 - _Z14stencil_globalPKfPfiff)
        .other          _Z14stencil_globalPKfPfiff,@"STO_CUDA_ENTRY STV_DEFAULT"
_Z14stencil_globalPKfPfiff:
.text._Z14stencil_globalPKfPfiff:
[----:B------:R-:W-:Y:S01]  /*0000*/  LDC R1, c[0x0][0x37c] ;  /* 0x0000df00ff017b82 */ /* 0x000fe20000000800 */
[----:B------:R-:W0:Y:S01]  /*0010*/  S2R R9, SR_CTAID.X ;  /* 0x0000000000097919 */ /* 0x000e220000002500 */
[----:B------:R-:W0:Y:S06]  /*0020*/  LDCU UR5, c[0x0][0x360] ;  /* 0x00006c00ff0577ac */ /* 0x000e2c0008000800 */
[----:B------:R-:W1:Y:S01]  /*0030*/  LDC.64 R2, c[0x0][0x388] ;  /* 0x0000e200ff027b82 */ /* 0x000e620000000a00 */
[----:B------:R-:W0:Y:S01]  /*0040*/  S2R R0, SR_TID.X ;  /* 0x0000000000007919 */ /* 0x000e220000002100 */
[----:B------:R-:W2:Y:S01]  /*0050*/  LDCU UR4, c[0x0][0x390] ;  /* 0x00007200ff0477ac */ /* 0x000ea20008000800 */
[----:B------:R-:W3:Y:S01]  /*0060*/  LDCU.64 UR6, c[0x0][0x358] ;  /* 0x00006b00ff0677ac */ /* 0x000ee20008000a00 */
[----:B--2---:R-:W-:Y:S01]  /*0070*/  UIADD3 UR4, UPT, UPT, UR4, -0x1, URZ ;  /* 0xffffffff04047890 */ /* 0x004fe2000fffe0ff */
[----:B0-----:R-:W-:-:S04]  /*0080*/  IMAD R9, R9, UR5, R0 ;  /* 0x0000000509097c24 */ /* 0x001fc8000f8e0200 */
[C---:B-1----:R-:W-:Y:S01]  /*0090*/  IMAD.WIDE R4, R9.reuse, 0x4, R2 ;  /* 0x0000000409047825 */ /* 0x042fe200078e0202 */
[C---:B------:R-:W-:Y:S02]  /*00a0*/  ISETP.NE.AND P2, PT, R9.reuse, RZ, PT ;  /* 0x000000ff0900720c */ /* 0x040fe40003f45270 */
[C---:B------:R-:W-:Y:S02]  /*00b0*/  ISETP.NE.AND P1, PT, R9.reuse, UR4, PT ;  /* 0x0000000409007c0c */ /* 0x040fe4000bf25270 */
[----:B---3--:R0:W-:Y:S01]  /*00c0*/  STG.E desc[UR6][R4.64], RZ ;  /* 0x000000ff04007986 */ /* 0x0081e2000c101906 */
[----:B------:R-:W-:-:S04]  /*00d0*/  ISETP.GE.AND P0, PT, R9, UR4, PT ;  /* 0x0000000409007c0c */ /* 0x000fc8000bf06270 */
[----:B------:R-:W-:-:S04]  /*00e0*/  ISETP.LT.OR P0, PT, R9, 0x1, P0 ;  /* 0x000000010900780c */ /* 0x000fc80000701670 */
[----:B------:R-:W1:Y:S08]  /*00f0*/  @!P2 LDC R11, c[0x0][0x394] ;  /* 0x0000e500ff0bab82 */ /* 0x000e700000000800 */
[----:B------:R-:W1:Y:S08]  /*0100*/  @!P2 LDC.64 R6, c[0x0][0x388] ;  /* 0x0000e200ff06ab82 */ /* 0x000e700000000a00 */
[----:B------:R-:W2:Y:S01]  /*0110*/  @!P1 LDC R13, c[0x0][0x398] ;  /* 0x0000e600ff0d9b82 */ /* 0x000ea20000000800 */
[----:B-1----:R0:W-:Y:S04]  /*0120*/  @!P2 STG.E desc[UR6][R6.64], R11 ;  /* 0x0000000b0600a986 */ /* 0x0021e8000c101906 */
[----:B--2---:R0:W-:Y:S03]  /*0130*/  @!P1 STG.E desc[UR6][R4.64], R13 ;  /* 0x0000000d04009986 */ /* 0x0041e6000c101906 */
[----:B------:R-:W-:Y:S06]  /*0140*/  BAR.SYNC.DEFER_BLOCKING 0x0 ;  /* 0x0000000000007b1d */ /* 0x000fec0000010000 */
[----:B------:R-:W-:Y:S05]  /*0150*/  @P0 EXIT ;  /* 0x000000000000094d */ /* 0x000fea0003800000 */
[----:B0-----:R-:W0:Y:S01]  /*0160*/  LDC.64 R6, c[0x0][0x380] ;  /* 0x0000e000ff067b82 */ /* 0x001e220000000a00 */
[C---:B------:R-:W-:Y:S01]  /*0170*/  IADD3 R11, PT, PT, R9.reuse, -0x1, RZ ;  /* 0xffffffff090b7810 */ /* 0x040fe20007ffe0ff */
[----:B0-----:R-:W-:-:S04]  /*0180*/  IMAD.WIDE.U32 R4, R9, 0x4, R6 ;  /* 0x0000000409047825 */ /* 0x001fc800078e0006 */
[----:B------:R-:W-:Y:S01]  /*0190*/  IMAD.WIDE.U32 R6, R11, 0x4, R6 ;  /* 0x000000040b067825 */ /* 0x000fe200078e0006 */
[----:B------:R-:W2:Y:S04]  /*01a0*/  LDG.E R0, desc[UR6][R4.64] ;  /* 0x0000000604007981 */ /* 0x000ea8000c1e1900 */
[----:B------:R-:W3:Y:S04]  /*01b0*/  LDG.E R11, desc[UR6][R4.64+0x4] ;  /* 0x00000406040b7981 */ /* 0x000ee8000c1e1900 */
[----:B------:R-:W4:Y:S01]  /*01c0*/  LDG.E R7, desc[UR6][R6.64] ;  /* 0x0000000606077981 */ /* 0x000f22000c1e1900 */
[----:B------:R-:W-:-:S04]  /*01d0*/  IMAD.WIDE.U32 R2, R9, 0x4, R2 ;  /* 0x0000000409027825 */ /* 0x000fc800078e0002 */
[----:B--2---:R-:W-:-:S04]  /*01e0*/  FADD R0, R0, R0 ;  /* 0x0000000000007221 */ /* 0x004fc80000000000 */
[----:B----4-:R-:W-:-:S04]  /*01f0*/  FADD R0, R0, -R7 ;  /* 0x8000000700007221 */ /* 0x010fc80000000000 */
[----:B---3--:R-:W-:-:S05]  /*0200*/  FADD R11, R0, -R11 ;  /* 0x8000000b000b7221 */ /* 0x008fca0000000000 */
[----:B------:R-:W-:Y:S01]  /*0210*/  STG.E desc[UR6][R2.64], R11 ;  /* 0x0000000b02007986 */ /* 0x000fe2000c101906 */
[----:B------:R-:W-:Y:S05]  /*0220*/  EXIT ;  /* 0x000000000000794d */ /* 0x000fea0003800000 */
.L_x_0:
[----:B------:R-:W-:-:S00]  /*0230*/  BRA `(.L_x_0) ;  /* 0xfffffffc00fc7947 */ /* 0x000fc0000383ffff */
[----:B------:R-:W-:-:S00]  /*0240*/  NOP ;  /* 0x0000000000007918 */ /* 0x000fc00000000000 */
        /* <DEDUP_REMOVED lines=11> */
.L_x_1:


//--------------------- .nv.shared.reserved.0     --------------------------
	.section	.nv.shared.reserved.0,"aw",@nobits
	.weak		__nv_reservedSMEM_offset_0_alias
	.size		__nv_reservedSMEM_offset_0_alias, 0, 64
	.other		__nv_reservedSMEM_offset_0_alias,@"STO_CUDA_RESERVED_SHARED STV_DEFAULT"
__nv_reservedSMEM_offset_0_alias:
	.zero		0
	.zero		64


//--------------------- .nv.constant0._Z14stencil_globalPKfPfiff --------------------------
	.section	.nv.constant0._Z14stencil_globalPKfPfiff,"a",@progbits
	.sectionflags	@""
	.align	4
.nv.constant0._Z14stencil_globalPKfPfiff:
	.zero		924


//--------------------- SYMBOLS --------------------------

	.type		.nv.reservedSmem.offset0,@object
	.size		.nv.reservedSmem.offset0,0x4
